	.headerflags	@"EF_CUDA_TEXMODE_UNIFIED EF_CUDA_64BIT_ADDRESS EF_CUDA_ACCELERATORS EF_CUDA_SM90 EF_CUDA_VIRTUAL_SM(EF_CUDA_SM90)"
	.elftype	@"ET_EXEC"


//--------------------- .nv.info                  --------------------------
	.section	.nv.info,"",@"SHT_CUDA_INFO"
	.align	4


	//----- nvinfo : EIATTR_REGCOUNT
	.align		4
        /*0000*/ 	.byte	0x04, 0x2f
        /*0002*/ 	.short	(.L_1 - .L_0)
	.align		4
.L_0:
        /*0004*/ 	.word	index@(triton_poi_fused_avg_pool2d_leaky_relu_27)
        /*0008*/ 	.word	0x00000010


	//----- nvinfo : EIATTR_MIN_STACK_SIZE
	.align		4
.L_1:
        /*000c*/ 	.byte	0x04, 0x12
        /*000e*/ 	.short	(.L_3 - .L_2)
	.align		4
.L_2:
        /*0010*/ 	.word	index@(triton_poi_fused_avg_pool2d_leaky_relu_27)
        /*0014*/ 	.word	0x00000000


	//----- nvinfo : EIATTR_FRAME_SIZE
	.align		4
.L_3:
        /*0018*/ 	.byte	0x04, 0x11
        /*001a*/ 	.short	(.L_5 - .L_4)
	.align		4
.L_4:
        /*001c*/ 	.word	index@(triton_poi_fused_avg_pool2d_leaky_relu_27)
        /*0020*/ 	.word	0x00000000


	//----- nvinfo : EIATTR_MIN_STACK_SIZE
	.align		4
.L_5:
        /*0024*/ 	.byte	0x04, 0x12
        /*0026*/ 	.short	(.L_7 - .L_6)
	.align		4
.L_6:
        /*0028*/ 	.word	index@(triton_poi_fused_avg_pool2d_leaky_relu_27)
        /*002c*/ 	.word	0x00000000
.L_7:


//--------------------- .nv.info.triton_poi_fused_avg_pool2d_leaky_relu_27 --------------------------
	.section	.nv.info.triton_poi_fused_avg_pool2d_leaky_relu_27,"",@"SHT_CUDA_INFO"
	.sectionflags	@""
	.align	4


	//----- nvinfo : EIATTR_CUDA_API_VERSION
	.align		4
        /*0000*/ 	.byte	0x04, 0x37
        /*0002*/ 	.short	(.L_9 - .L_8)
.L_8:
        /*0004*/ 	.word	0x0000007c


	//----- nvinfo : EIATTR_KPARAM_INFO
	.align		4
.L_9:
        /*0008*/ 	.byte	0x04, 0x17
        /*000a*/ 	.short	(.L_11 - .L_10)
.L_10:
        /*000c*/ 	.word	0x00000000
        /*0010*/ 	.short	0x0003
        /*0012*/ 	.short	0x0018
        /*0014*/ 	.byte	0x00, 0xf0, 0x11, 0x00


	//----- nvinfo : EIATTR_KPARAM_INFO
	.align		4
.L_11:
        /*0018*/ 	.byte	0x04, 0x17
        /*001a*/ 	.short	(.L_13 - .L_12)
.L_12:
        /*001c*/ 	.word	0x00000000
        /*0020*/ 	.short	0x0002
        /*0022*/ 	.short	0x0010
        /*0024*/ 	.byte	0x00, 0xf4, 0x21, 0x00


	//----- nvinfo : EIATTR_KPARAM_INFO
	.align		4
.L_13:
        /*0028*/ 	.byte	0x04, 0x17
        /*002a*/ 	.short	(.L_15 - .L_14)
.L_14:
        /*002c*/ 	.word	0x00000000
        /*0030*/ 	.short	0x0001
        /*0032*/ 	.short	0x0008
        /*0034*/ 	.byte	0x00, 0xf4, 0x21, 0x00


	//----- nvinfo : EIATTR_KPARAM_INFO
	.align		4
.L_15:
        /*0038*/ 	.byte	0x04, 0x17
        /*003a*/ 	.short	(.L_17 - .L_16)
.L_16:
        /*003c*/ 	.word	0x00000000
        /*0040*/ 	.short	0x0000
        /*0042*/ 	.short	0x0000
        /*0044*/ 	.byte	0x00, 0xf4, 0x21, 0x00


	//----- nvinfo : EIATTR_SPARSE_MMA_MASK
	.align		4
.L_17:
        /*0048*/ 	.byte	0x03, 0x50
        /*004a*/ 	.short	0x0000


	//----- nvinfo : EIATTR_MAXREG_COUNT
	.align		4
        /*004c*/ 	.byte	0x03, 0x1b
        /*004e*/ 	.short	0x00ff


	//----- nvinfo : EIATTR_EXIT_INSTR_OFFSETS
	.align		4
        /*0050*/ 	.byte	0x04, 0x1c
        /*0052*/ 	.short	(.L_19 - .L_18)


	//   ....[0]....
.L_18:
        /*0054*/ 	.word	0x000002e0


	//----- nvinfo : EIATTR_REQNTID
	.align		4
.L_19:
        /*0058*/ 	.byte	0x04, 0x10
        /*005a*/ 	.short	(.L_21 - .L_20)
.L_20:
        /*005c*/ 	.word	0x00000080
        /*0060*/ 	.word	0x00000001
        /*0064*/ 	.word	0x00000001


	//----- nvinfo : EIATTR_CBANK_PARAM_SIZE
	.align		4
.L_21:
        /*0068*/ 	.byte	0x03, 0x19
        /*006a*/ 	.short	0x001c


	//----- nvinfo : EIATTR_PARAM_CBANK
	.align		4
        /*006c*/ 	.byte	0x04, 0x0a
        /*006e*/ 	.short	(.L_23 - .L_22)
	.align		4
.L_22:
        /*0070*/ 	.word	index@(.nv.constant0.triton_poi_fused_avg_pool2d_leaky_relu_27)
        /*0074*/ 	.short	0x0210
        /*0076*/ 	.short	0x001c


	//----- nvinfo : EIATTR_SW_WAR
	.align		4
.L_23:
        /*0078*/ 	.byte	0x04, 0x36
        /*007a*/ 	.short	(.L_25 - .L_24)
.L_24:
        /*007c*/ 	.word	0x00000008
.L_25:


//--------------------- .nv.callgraph             --------------------------
	.section	.nv.callgraph,"",@"SHT_CUDA_CALLGRAPH"
	.align	4
	.sectionentsize	8
	.align		4
        /*0000*/ 	.word	0x00000000
	.align		4
        /*0004*/ 	.word	0xffffffff
	.align		4
        /*0008*/ 	.word	0x00000000
	.align		4
        /*000c*/ 	.word	0xfffffffe
	.align		4
        /*0010*/ 	.word	0x00000000
	.align		4
        /*0014*/ 	.word	0xfffffffd
	.align		4
        /*0018*/ 	.word	0x00000000
	.align		4
        /*001c*/ 	.word	0xfffffffc


//--------------------- .text.triton_poi_fused_avg_pool2d_leaky_relu_27 --------------------------
	.section	.text.triton_poi_fused_avg_pool2d_leaky_relu_27,"ax",@progbits
	.align	128
        .global         triton_poi_fused_avg_pool2d_leaky_relu_27
        .type           triton_poi_fused_avg_pool2d_leaky_relu_27,@function
        .size           triton_poi_fused_avg_pool2d_leaky_relu_27,(.L_x_1 - triton_poi_fused_avg_pool2d_leaky_relu_27)
        .other          triton_poi_fused_avg_pool2d_leaky_relu_27,@"STO_CUDA_ENTRY STV_DEFAULT"
triton_poi_fused_avg_pool2d_leaky_relu_27:
.text.triton_poi_fused_avg_pool2d_leaky_relu_27:
[----:B------:R-:W-:Y:S01]  /*0000*/  LDC R1, c[0x0][0x28] ;  /* 0x00000a00ff017b82 */ /* 0x000fe20000000800 */
[----:B------:R-:W1:Y:S01]  /*0010*/  S2R R0, SR_TID.X ;  /* 0x0000000000007919 */ /* 0x000e620000002100 */
[----:B------:R-:W-:Y:S01]  /*0020*/  ULDC.64 UR4, c[0x0][0x208] ;  /* 0x0000820000047ab9 */ /* 0x000fe20000000a00 */
[----:B------:R-:W-:Y:S01]  /*0030*/  ULDC.64 UR6, c[0x0][0x218] ;  /* 0x0000860000067ab9 */ /* 0x000fe20000000a00 */
[----:B------:R-:W2:Y:S01]  /*0040*/  S2R R3, SR_CTAID.X ;  /* 0x0000000000037919 */ /* 0x000ea20000002500 */
[----:B-1----:R-:W-:Y:S02]  /*0050*/  LOP3.LUT R0, R0, 0x7f, RZ, 0xc0, !PT ;  /* 0x0000007f00007812 */ /* 0x002fe400078ec0ff */
[----:B--2---:R-:W-:-:S03]  /*0060*/  SHF.R.S32.HI R5, RZ, 0x18, R3 ;  /* 0x00000018ff057819 */ /* 0x004fc60000011403 */
[----:B------:R-:W-:Y:S01]  /*0070*/  IMAD R0, R3, 0x80, R0 ;  /* 0x0000008003007824 */ /* 0x000fe200078e0200 */
[----:B------:R-:W-:-:S04]  /*0080*/  SGXT R5, R5, 0x1 ;  /* 0x000000010505781a */ /* 0x000fc80000000200 */
[----:B------:R-:W-:Y:S02]  /*0090*/  SHF.R.S32.HI R3, RZ, 0x1f, R0 ;  /* 0x0000001fff037819 */ /* 0x000fe40000011400 */
[-C--:B------:R-:W-:Y:S02]  /*00a0*/  LEA.HI R6, R5, R0.reuse, RZ, 0xb ;  /* 0x0000000005067211 */ /* 0x080fe400078f58ff */
[----:B------:R-:W-:Y:S02]  /*00b0*/  LEA.HI R4, R3, R0, RZ, 0x9 ;  /* 0x0000000003047211 */ /* 0x000fe400078f48ff */
[----:B------:R-:W1:Y:S01]  /*00c0*/  LDC.64 R2, c[0x0][0x210] ;  /* 0x00008400ff027b82 */ /* 0x000e620000000a00 */
[----:B------:R-:W-:Y:S01]  /*00d0*/  IMAD.SHL.U32 R7, R6, 0x4, RZ ;  /* 0x0000000406077824 */ /* 0x000fe200078e00ff */
[----:B------:R-:W-:-:S04]  /*00e0*/  SHF.R.S32.HI R5, RZ, 0x9, R4 ;  /* 0x00000009ff057819 */ /* 0x000fc80000011404 */
[----:B------:R-:W-:Y:S02]  /*00f0*/  LEA.HI R6, R5, R5, RZ, 0x2 ;  /* 0x0000000505067211 */ /* 0x000fe400078f10ff */
[----:B------:R-:W-:Y:S02]  /*0100*/  LOP3.LUT R8, R7, 0xffffe000, RZ, 0xc0, !PT ;  /* 0xffffe00007087812 */ /* 0x000fe400078ec0ff */
[----:B------:R-:W-:Y:S02]  /*0110*/  LOP3.LUT R6, R6, 0x3ffffc, RZ, 0xc0, !PT ;  /* 0x003ffffc06067812 */ /* 0x000fe400078ec0ff */
[----:B------:R-:W-:-:S03]  /*0120*/  LOP3.LUT R7, R4, 0xfffffe00, RZ, 0xc0, !PT ;  /* 0xfffffe0004077812 */ /* 0x000fc600078ec0ff */
[----:B------:R-:W-:Y:S01]  /*0130*/  IMAD.IADD R6, R5, 0x1, -R6 ;  /* 0x0000000105067824 */ /* 0x000fe200078e0a06 */
[----:B------:R-:W-:-:S04]  /*0140*/  IADD3 R7, R8, R0, -R7 ;  /* 0x0000000008077210 */ /* 0x000fc80007ffe807 */
[----:B------:R-:W-:-:S05]  /*0150*/  LEA R9, R6, R7, 0xa ;  /* 0x0000000706097211 */ /* 0x000fca00078e50ff */
[C---:B------:R-:W-:Y:S02]  /*0160*/  VIADD R7, R9.reuse, 0x200 ;  /* 0x0000020009077836 */ /* 0x040fe40000000000 */
[----:B-1----:R-:W-:Y:S01]  /*0170*/  IMAD.WIDE R4, R9, 0x4, R2 ;  /* 0x0000000409047825 */ /* 0x002fe200078e0202 */
[----:B------:R-:W-:-:S03]  /*0180*/  IADD3 R13, R9, 0x1200, RZ ;  /* 0x00001200090d7810 */ /* 0x000fc60007ffe0ff */
[----:B------:R-:W-:Y:S02]  /*0190*/  VIADD R11, R9, 0x1000 ;  /* 0x00001000090b7836 */ /* 0x000fe40000000000 */
[--C-:B------:R-:W-:Y:S01]  /*01a0*/  IMAD.WIDE R6, R7, 0x4, R2.reuse ;  /* 0x0000000407067825 */ /* 0x100fe200078e0202 */
[----:B------:R-:W2:Y:S03]  /*01b0*/  LDG.E R4, desc[UR4][R4.64] ;  /* 0x0000000404047981 */ /* 0x000ea6000c1e1900 */
[--C-:B------:R-:W-:Y:S02]  /*01c0*/  IMAD.WIDE R8, R11, 0x4, R2.reuse ;  /* 0x000000040b087825 */ /* 0x100fe400078e0202 */
[----:B------:R1:W2:Y:S01]  /*01d0*/  LDG.E R7, desc[UR4][R6.64] ;  /* 0x0000000406077981 */ /* 0x0002a2000c1e1900 */
[----:B------:R-:W3:Y:S01]  /*01e0*/  LDC.64 R10, c[0x0][0x220] ;  /* 0x00008800ff0a7b82 */ /* 0x000ee20000000a00 */
[----:B------:R-:W-:-:S02]  /*01f0*/  IMAD.WIDE R2, R13, 0x4, R2 ;  /* 0x000000040d027825 */ /* 0x000fc400078e0202 */
[----:B------:R-:W4:Y:S04]  /*0200*/  LDG.E R8, desc[UR4][R8.64] ;  /* 0x0000000408087981 */ /* 0x000f28000c1e1900 */
[----:B------:R-:W5:Y:S01]  /*0210*/  LDG.E R2, desc[UR4][R2.64] ;  /* 0x0000000402027981 */ /* 0x000f62000c1e1900 */
[----:B-1----:R-:W-:Y:S01]  /*0220*/  IADD3 R6, P1, R0, UR6, RZ ;  /* 0x0000000600067c10 */ /* 0x002fe2000ff3e0ff */
[----:B--2---:R-:W-:-:S03]  /*0230*/  FADD R13, R4, R7 ;  /* 0x00000007040d7221 */ /* 0x004fc60000000000 */
[C---:B------:R-:W-:Y:S01]  /*0240*/  LEA.HI.X.SX32 R7, R0.reuse, UR7, 0x1, P1 ;  /* 0x0000000700077c11 */ /* 0x040fe200088f0eff */
[----:B---3--:R-:W-:-:S04]  /*0250*/  IMAD.WIDE R4, R0, 0x4, R10 ;  /* 0x0000000400047825 */ /* 0x008fc800078e020a */
[----:B----4-:R-:W-:-:S04]  /*0260*/  FADD R13, R8, R13 ;  /* 0x0000000d080d7221 */ /* 0x010fc80000000000 */
[----:B-----5:R-:W-:-:S04]  /*0270*/  FADD R13, R2, R13 ;  /* 0x0000000d020d7221 */ /* 0x020fc80000000000 */
[----:B------:R-:W-:-:S05]  /*0280*/  FMUL R13, R13, 0.25 ;  /* 0x3e8000000d0d7820 */ /* 0x000fca0000400000 */
[----:B------:R-:W-:-:S04]  /*0290*/  FSETP.GT.AND P0, PT, R13, RZ, PT ;  /* 0x000000ff0d00720b */ /* 0x000fc80003f04000 */
[----:B------:R-:W-:-:S05]  /*02a0*/  SEL R3, RZ, 0x1, !P0 ;  /* 0x00000001ff037807 */ /* 0x000fca0004000000 */
[----:B------:R-:W-:Y:S04]  /*02b0*/  STG.E.U8 desc[UR4][R6.64], R3 ;  /* 0x0000000306007986 */ /* 0x000fe8000c101104 */
[----:B------:R-:W-:-:S05]  /*02c0*/  @!P0 FMUL R13, R13, 0.20000000298023223877 ;  /* 0x3e4ccccd0d0d8820 */ /* 0x000fca0000400000 */
[----:B------:R-:W-:Y:S01]  /*02d0*/  STG.E desc[UR4][R4.64], R13 ;  /* 0x0000000d04007986 */ /* 0x000fe2000c101904 */
[----:B------:R-:W-:Y:S05]  /*02e0*/  EXIT ;  /* 0x000000000000794d */ /* 0x000fea0003800000 */
.L_x_0:
[----:B------:R-:W-:-:S00]  /*02f0*/  BRA `(.L_x_0) ;  /* 0xfffffffc00fc7947 */ /* 0x000fc0000383ffff */
[----:B------:R-:W-:-:S00]  /*0300*/  NOP ;  /* 0x0000000000007918 */ /* 0x000fc00000000000 */
[----:B------:R-:W-:-:S00]  /*0310*/  NOP ;  /* 0x0000000000007918 */ /* 0x000fc00000000000 */
[----:B------:R-:W-:-:S00]  /*0320*/  NOP ;  /* 0x0000000000007918 */ /* 0x000fc00000000000 */
[----:B------:R-:W-:-:S00]  /*0330*/  NOP ;  /* 0x0000000000007918 */ /* 0x000fc00000000000 */
[----:B------:R-:W-:-:S00]  /*0340*/  NOP ;  /* 0x0000000000007918 */ /* 0x000fc00000000000 */
[----:B------:R-:W-:-:S00]  /*0350*/  NOP ;  /* 0x0000000000007918 */ /* 0x000fc00000000000 */
[----:B------:R-:W-:-:S00]  /*0360*/  NOP ;  /* 0x0000000000007918 */ /* 0x000fc00000000000 */
[----:B------:R-:W-:-:S00]  /*0370*/  NOP ;  /* 0x0000000000007918 */ /* 0x000fc00000000000 */
.L_x_1:


//--------------------- .nv.constant0.triton_poi_fused_avg_pool2d_leaky_relu_27 --------------------------
	.section	.nv.constant0.triton_poi_fused_avg_pool2d_leaky_relu_27,"a",@progbits
	.sectionflags	@""
	.align	4
.nv.constant0.triton_poi_fused_avg_pool2d_leaky_relu_27:
	.zero		556
